//
// Generated by NVIDIA NVVM Compiler
//
// Compiler Build ID: CL-36424714
// Cuda compilation tools, release 13.0, V13.0.88
// Based on NVVM 20.0.0
//

.version 9.0
.target sm_100
.address_size 64

	// .globl	_Z17tid_count_by_lockv
.extern .func __assertfail
(
	.param .b64 __assertfail_param_0,
	.param .b64 __assertfail_param_1,
	.param .b32 __assertfail_param_2,
	.param .b64 __assertfail_param_3,
	.param .b64 __assertfail_param_4
)
;
.global .align 4 .u32 count_lock;
.global .attribute(.managed) .align 4 .u32 tid_counter_1;
.global .attribute(.managed) .align 4 .u32 tid_counter_2;
.global .align 1 .b8 __unnamed_1[25] = {118, 111, 105, 100, 32, 116, 105, 100, 95, 99, 111, 117, 110, 116, 95, 98, 121, 95, 108, 111, 99, 107, 40, 41};
.global .align 1 .b8 $str[17] = {111, 108, 100, 118, 97, 108, 32, 61, 61, 32, 76, 79, 67, 75, 69, 68};
.global .align 1 .b8 $str$1[27] = {47, 116, 109, 112, 47, 115, 97, 115, 115, 95, 99, 117, 95, 120, 98, 52, 119, 105, 121, 105, 99, 47, 107, 46, 99, 117};

.visible .entry _Z17tid_count_by_lockv()
{
	.reg .pred 	%p<5>;
	.reg .b16 	%rs<12>;
	.reg .b32 	%r<11>;
	.reg .b64 	%rd<7>;

	mov.u32 	%r2, %ctaid.x;
	mov.u32 	%r3, %ntid.x;
	mov.u32 	%r4, %tid.x;
	mad.lo.s32 	%r1, %r2, %r3, %r4;
	mov.b16 	%rs11, 0;
	mov.u64 	%rd1, $str;
	mov.u64 	%rd3, $str$1;
	mov.u64 	%rd5, __unnamed_1;
$L__BB0_1:
	and.b16  	%rs5, %rs11, 255;
	setp.ne.s16 	%p1, %rs5, 0;
	mov.b16 	%rs4, 1;
	mov.u16 	%rs11, %rs4;
	@%p1 bra 	$L__BB0_5;
	atom.relaxed.global.cas.b32 	%r5, [count_lock], 0, 1;
	setp.ne.s32 	%p2, %r5, 0;
	mov.b16 	%rs11, 0;
	@%p2 bra 	$L__BB0_5;
	ld.global.u32 	%r6, [tid_counter_1];
	add.s32 	%r7, %r1, %r6;
	st.global.u32 	[tid_counter_1], %r7;
	membar.gl;
	atom.global.exch.b32 	%r8, [count_lock], 0;
	setp.eq.s32 	%p3, %r8, 1;
	mov.u16 	%rs11, %rs4;
	@%p3 bra 	$L__BB0_5;
	cvta.global.u64 	%rd2, %rd1;
	cvta.global.u64 	%rd4, %rd3;
	cvta.global.u64 	%rd6, %rd5;
	{ // callseq 0, 0
	.param .b64 param0;
	st.param.b64 	[param0], %rd2;
	.param .b64 param1;
	st.param.b64 	[param1], %rd4;
	.param .b32 param2;
	st.param.b32 	[param2], 34;
	.param .b64 param3;
	st.param.b64 	[param3], %rd6;
	.param .b64 param4;
	st.param.b64 	[param4], 1;
	call.uni 
	__assertfail, 
	(
	param0, 
	param1, 
	param2, 
	param3, 
	param4
	);
	} // callseq 0
	mov.u16 	%rs11, %rs4;
$L__BB0_5:
	xor.b16  	%rs9, %rs11, 1;
	cvt.u32.u16 	%r9, %rs9;
	{ 
	.reg .pred 	%p1; 
	setp.ne.u32 	%p1, %r9, 0; 
	bar.red.popc.u32 	%r10, 0, %p1; 
	}
	setp.ne.s32 	%p4, %r10, 0;
	@%p4 bra 	$L__BB0_1;
	ret;

}
	// .globl	_Z19tid_count_by_atomicv
.visible .entry _Z19tid_count_by_atomicv()
{
	.reg .b32 	%r<6>;

	mov.u32 	%r1, %ctaid.x;
	mov.u32 	%r2, %ntid.x;
	mov.u32 	%r3, %tid.x;
	mad.lo.s32 	%r4, %r1, %r2, %r3;
	atom.global.add.u32 	%r5, [tid_counter_2], %r4;
	ret;

}


// ===== COMPILED SASS (sm_100) =====

	.target	sm_100

	.elftype	@"ET_EXEC"


//--------------------- .note.nv.tkinfo           --------------------------
	.section	.note.nv.tkinfo,"",@"SHT_NOTE"
	.sectionflags	@"SHF_NOTE_NV_TKINFO"
	.tkinfo
        /*0018*/ 	.word	0x00000002
        /*0030*/ 	.string	""
        /*0030*/ 	.string	"ptxas"
        /*0030*/ 	.string	"Cuda compilation tools, release 13.0, V13.0.88"
        /*0030*/ 	.string	"Build cuda_13.0.r13.0/compiler.36424714_0"
        /*0030*/ 	.string	"-arch sm_100 -m 64 "



//--------------------- .note.nv.cuinfo           --------------------------
	.section	.note.nv.cuinfo,"",@"SHT_NOTE"
	.sectionflags	@"SHF_NOTE_NV_CUINFO"
        /*0018*/ 	.short	0x0002
        /*001a*/ 	.short	0x0064
        /*001c*/ 	.short	0x0082
	.zero		2


//--------------------- .nv.info                  --------------------------
	.section	.nv.info,"",@"SHT_CUDA_INFO"
	.align	4


	//----- nvinfo : EIATTR_REGCOUNT
	.align		4
        /*0000*/ 	.byte	0x04, 0x2f
        /*0002*/ 	.short	(.L_7 - .L_6)
	.align		4
.L_6:
        /*0004*/ 	.word	index@(_Z17tid_count_by_lockv)
        /*0008*/ 	.word	0x00000018


	//----- nvinfo : EIATTR_FRAME_SIZE
	.align		4
.L_7:
        /*000c*/ 	.byte	0x04, 0x11
        /*000e*/ 	.short	(.L_9 - .L_8)
	.align		4
.L_8:
        /*0010*/ 	.word	index@(_Z17tid_count_by_lockv)
        /*0014*/ 	.word	0x00000000


	//----- nvinfo : EIATTR_REGCOUNT
	.align		4
.L_9:
        /*0018*/ 	.byte	0x04, 0x2f
        /*001a*/ 	.short	(.L_11 - .L_10)
	.align		4
.L_10:
        /*001c*/ 	.word	index@(_Z19tid_count_by_atomicv)
        /*0020*/ 	.word	0x00000008


	//----- nvinfo : EIATTR_FRAME_SIZE
	.align		4
.L_11:
        /*0024*/ 	.byte	0x04, 0x11
        /*0026*/ 	.short	(.L_13 - .L_12)
	.align		4
.L_12:
        /*0028*/ 	.word	index@(_Z19tid_count_by_atomicv)
        /*002c*/ 	.word	0x00000000


	//----- nvinfo : EIATTR_MIN_STACK_SIZE
	.align		4
.L_13:
        /*0030*/ 	.byte	0x04, 0x12
        /*0032*/ 	.short	(.L_15 - .L_14)
	.align		4
.L_14:
        /*0034*/ 	.word	index@(_Z19tid_count_by_atomicv)
        /*0038*/ 	.word	0x00000000


	//----- nvinfo : EIATTR_MIN_STACK_SIZE
	.align		4
.L_15:
        /*003c*/ 	.byte	0x04, 0x12
        /*003e*/ 	.short	(.L_17 - .L_16)
	.align		4
.L_16:
        /*0040*/ 	.word	index@(_Z17tid_count_by_lockv)
        /*0044*/ 	.word	0x00000000
.L_17:


//--------------------- .nv.compat                --------------------------
	.section	.nv.compat,"",@"SHT_CUDA_COMPAT_INFO"
	.align	4
        /*0000*/ 	.byte	0x02, 0x09, 0x00, 0x00, 0x02, 0x02, 0x01, 0x00, 0x02, 0x05, 0x05, 0x00, 0x03, 0x07, 0x01, 0x01
        /*0010*/ 	.byte	0x02, 0x03, 0x00, 0x00, 0x02, 0x06, 0x01, 0x00, 0x04, 0x0b, 0x08, 0x00, 0x09, 0x00, 0x00, 0x00
        /*0020*/ 	.byte	0x00, 0x00, 0x00, 0x00


//--------------------- .nv.info._Z19tid_count_by_atomicv --------------------------
	.section	.nv.info._Z19tid_count_by_atomicv,"",@"SHT_CUDA_INFO"
	.sectionflags	@""
	.align	4


	//----- nvinfo : EIATTR_CUDA_API_VERSION
	.align		4
        /*0000*/ 	.byte	0x04, 0x37
        /*0002*/ 	.short	(.L_19 - .L_18)
.L_18:
        /*0004*/ 	.word	0x00000082


	//----- nvinfo : EIATTR_SPARSE_MMA_MASK
	.align		4
.L_19:
        /*0008*/ 	.byte	0x03, 0x50
        /*000a*/ 	.short	0x0000


	//----- nvinfo : EIATTR_MAXREG_COUNT
	.align		4
        /*000c*/ 	.byte	0x03, 0x1b
        /*000e*/ 	.short	0x00ff


	//----- nvinfo : EIATTR_MERCURY_ISA_VERSION
	.align		4
        /*0010*/ 	.byte	0x03, 0x5f
        /*0012*/ 	.short	0x0101


	//----- nvinfo : EIATTR_INT_WARP_WIDE_INSTR_OFFSETS
	.align		4
        /*0014*/ 	.byte	0x04, 0x31
        /*0016*/ 	.short	(.L_21 - .L_20)


	//   ....[0]....
.L_20:
        /*0018*/ 	.word	0x00000070


	//   ....[1]....
        /*001c*/ 	.word	0x000000a0


	//----- nvinfo : EIATTR_VRC_CTA_INIT_COUNT
	.align		4
.L_21:
        /*0020*/ 	.byte	0x02, 0x4a
	.zero		1
	.zero		1


	//----- nvinfo : EIATTR_EXIT_INSTR_OFFSETS
	.align		4
        /*0024*/ 	.byte	0x04, 0x1c
        /*0026*/ 	.short	(.L_23 - .L_22)


	//   ....[0]....
.L_22:
        /*0028*/ 	.word	0x000000e0


	//----- nvinfo : EIATTR_SW_WAR
	.align		4
.L_23:
        /*002c*/ 	.byte	0x04, 0x36
        /*002e*/ 	.short	(.L_25 - .L_24)
.L_24:
        /*0030*/ 	.word	0x00000008
.L_25:


//--------------------- .nv.info._Z17tid_count_by_lockv --------------------------
	.section	.nv.info._Z17tid_count_by_lockv,"",@"SHT_CUDA_INFO"
	.sectionflags	@""
	.align	4


	//----- nvinfo : EIATTR_CUDA_API_VERSION
	.align		4
        /*0000*/ 	.byte	0x04, 0x37
        /*0002*/ 	.short	(.L_27 - .L_26)
.L_26:
        /*0004*/ 	.word	0x00000082


	//----- nvinfo : EIATTR_SPARSE_MMA_MASK
	.align		4
.L_27:
        /*0008*/ 	.byte	0x03, 0x50
        /*000a*/ 	.short	0x0000


	//----- nvinfo : EIATTR_MAXREG_COUNT
	.align		4
        /*000c*/ 	.byte	0x03, 0x1b
        /*000e*/ 	.short	0x00ff


	//----- nvinfo : EIATTR_NUM_BARRIERS
	.align		4
        /*0010*/ 	.byte	0x02, 0x4c
        /*0012*/ 	.byte	0x01
	.zero		1


	//----- nvinfo : EIATTR_EXTERNS
	.align		4
        /*0014*/ 	.byte	0x04, 0x0f
        /*0016*/ 	.short	(.L_29 - .L_28)


	//   ....[0]....
	.align		4
.L_28:
        /*0018*/ 	.word	index@(__assertfail)


	//----- nvinfo : EIATTR_MERCURY_ISA_VERSION
	.align		4
.L_29:
        /*001c*/ 	.byte	0x03, 0x5f
        /*001e*/ 	.short	0x0101


	//----- nvinfo : EIATTR_VRC_CTA_INIT_COUNT
	.align		4
        /*0020*/ 	.byte	0x02, 0x4a
	.zero		1
	.zero		1


	//----- nvinfo : EIATTR_SYSCALL_OFFSETS
	.align		4
        /*0024*/ 	.byte	0x04, 0x46
        /*0026*/ 	.short	(.L_31 - .L_30)


	//   ....[0]....
.L_30:
        /*0028*/ 	.word	0x00000330


	//----- nvinfo : EIATTR_EXIT_INSTR_OFFSETS
	.align		4
.L_31:
        /*002c*/ 	.byte	0x04, 0x1c
        /*002e*/ 	.short	(.L_33 - .L_32)


	//   ....[0]....
.L_32:
        /*0030*/ 	.word	0x000003d0


	//----- nvinfo : EIATTR_CRS_STACK_SIZE
	.align		4
.L_33:
        /*0034*/ 	.byte	0x04, 0x1e
        /*0036*/ 	.short	(.L_35 - .L_34)
.L_34:
        /*0038*/ 	.word	0x00000000


	//----- nvinfo : EIATTR_SW_WAR
	.align		4
.L_35:
        /*003c*/ 	.byte	0x04, 0x36
        /*003e*/ 	.short	(.L_37 - .L_36)
.L_36:
        /*0040*/ 	.word	0x00000008
.L_37:


//--------------------- .nv.callgraph             --------------------------
	.section	.nv.callgraph,"",@"SHT_CUDA_CALLGRAPH"
	.align	4
	.sectionentsize	8
	.align		4
        /*0000*/ 	.word	0x00000000
	.align		4
        /*0004*/ 	.word	0xffffffff
	.align		4
        /*0008*/ 	.word	index@(_Z17tid_count_by_lockv)
	.align		4
        /*000c*/ 	.word	index@(__assertfail)
	.align		4
        /*0010*/ 	.word	0x00000000
	.align		4
        /*0014*/ 	.word	0xfffffffe
	.align		4
        /*0018*/ 	.word	0x00000000
	.align		4
        /*001c*/ 	.word	0xfffffffd
	.align		4
        /*0020*/ 	.word	0x00000000
	.align		4
        /*0024*/ 	.word	0xfffffffc


//--------------------- .nv.constant4             --------------------------
	.section	.nv.constant4,"a",@progbits
	.align	8
	.align		8
.nv.constant4:
        /*0000*/ 	.dword	count_lock
	.align		8
        /*0008*/ 	.dword	tid_counter_1
	.align		8
        /*0010*/ 	.dword	tid_counter_2
	.align		8
        /*0018*/ 	.dword	__unnamed_1
	.align		8
        /*0020*/ 	.dword	$str
	.align		8
        /*0028*/ 	.dword	$str$1
	.align		8
        /*0030*/ 	.dword	__assertfail


//--------------------- .text._Z19tid_count_by_atomicv --------------------------
	.section	.text._Z19tid_count_by_atomicv,"ax",@progbits
	.align	128
        .global         _Z19tid_count_by_atomicv
        .type           _Z19tid_count_by_atomicv,@function
        .size           _Z19tid_count_by_atomicv,(.L_x_5 - _Z19tid_count_by_atomicv)
        .other          _Z19tid_count_by_atomicv,@"STO_CUDA_ENTRY STV_DEFAULT"
_Z19tid_count_by_atomicv:
.text._Z19tid_count_by_atomicv:
[----:B------:R-:W-:Y:S01]  /*0000*/  LDC R1, c[0x0][0x37c] ;  /* 0x0000df00ff017b82 */ /* 0x000fe20000000800 */
[----:B------:R-:W0:Y:S07]  /*0010*/  S2R R3, SR_TID.X ;  /* 0x0000000000037919 */ /* 0x000e2e0000002100 */
[----:B------:R-:W0:Y:S01]  /*0020*/  S2UR UR4, SR_CTAID.X ;  /* 0x00000000000479c3 */ /* 0x000e220000002500 */
[----:B------:R-:W1:Y:S01]  /*0030*/  LDCU.64 UR6, c[0x0][0x358] ;  /* 0x00006b00ff0677ac */ /* 0x000e620008000a00 */
[----:B------:R-:W2:Y:S06]  /*0040*/  S2R R4, SR_LANEID ;  /* 0x0000000000047919 */ /* 0x000eac0000000000 */
[----:B------:R-:W0:Y:S02]  /*0050*/  LDC R0, c[0x0][0x360] ;  /* 0x0000d800ff007b82 */ /* 0x000e240000000800 */
[----:B0-----:R-:W-:Y:S01]  /*0060*/  IMAD R0, R0, UR4, R3 ;  /* 0x0000000400007c24 */ /* 0x001fe2000f8e0203 */
[----:B------:R-:W-:-:S05]  /*0070*/  VOTEU.ANY UR4, UPT, PT ;  /* 0x0000000000047886 */ /* 0x000fca00038e0100 */
[----:B------:R-:W1:Y:S01]  /*0080*/  LDC.64 R2, c[0x4][0x10] ;  /* 0x01000400ff027b82 */ /* 0x000e620000000a00 */
[----:B------:R-:W-:-:S07]  /*0090*/  UFLO.U32 UR4, UR4 ;  /* 0x00000004000472bd */ /* 0x000fce00080e0000 */
[----:B------:R-:W0:Y:S01]  /*00a0*/  REDUX.SUM UR5, R0 ;  /* 0x00000000000573c4 */ /* 0x000e22000000c000 */
[----:B--2---:R-:W-:Y:S02]  /*00b0*/  ISETP.EQ.U32.AND P0, PT, R4, UR4, PT ;  /* 0x0000000404007c0c */ /* 0x004fe4000bf02070 */
[----:B0-----:R-:W-:-:S11]  /*00c0*/  MOV R5, UR5 ;  /* 0x0000000500057c02 */ /* 0x001fd60008000f00 */
[----:B-1----:R-:W-:Y:S01]  /*00d0*/  @P0 REDG.E.ADD.STRONG.GPU desc[UR6][R2.64], R5 ;  /* 0x000000050200098e */ /* 0x002fe2000c12e106 */
[----:B------:R-:W-:Y:S05]  /*00e0*/  EXIT ;  /* 0x000000000000794d */ /* 0x000fea0003800000 */
.L_x_0:
[----:B------:R-:W-:-:S00]  /*00f0*/  BRA `(.L_x_0) ;  /* 0xfffffffc00fc7947 */ /* 0x000fc0000383ffff */
[----:B------:R-:W-:-:S00]  /*0100*/  NOP ;  /* 0x0000000000007918 */ /* 0x000fc00000000000 */
[----:B------:R-:W-:-:S00]  /*0110*/  NOP ;  /* 0x0000000000007918 */ /* 0x000fc00000000000 */
[----:B------:R-:W-:-:S00]  /*0120*/  NOP ;  /* 0x0000000000007918 */ /* 0x000fc00000000000 */
[----:B------:R-:W-:-:S00]  /*0130*/  NOP ;  /* 0x0000000000007918 */ /* 0x000fc00000000000 */
[----:B------:R-:W-:-:S00]  /*0140*/  NOP ;  /* 0x0000000000007918 */ /* 0x000fc00000000000 */
[----:B------:R-:W-:-:S00]  /*0150*/  NOP ;  /* 0x0000000000007918 */ /* 0x000fc00000000000 */
[----:B------:R-:W-:-:S00]  /*0160*/  NOP ;  /* 0x0000000000007918 */ /* 0x000fc00000000000 */
[----:B------:R-:W-:-:S00]  /*0170*/  NOP ;  /* 0x0000000000007918 */ /* 0x000fc00000000000 */
.L_x_5:


//--------------------- .text._Z17tid_count_by_lockv --------------------------
	.section	.text._Z17tid_count_by_lockv,"ax",@progbits
	.align	128
        .global         _Z17tid_count_by_lockv
        .type           _Z17tid_count_by_lockv,@function
        .size           _Z17tid_count_by_lockv,(.L_x_6 - _Z17tid_count_by_lockv)
        .other          _Z17tid_count_by_lockv,@"STO_CUDA_ENTRY STV_DEFAULT"
_Z17tid_count_by_lockv:
.text._Z17tid_count_by_lockv:
[----:B------:R-:W0:Y:S01]  /*0000*/  LDC R1, c[0x0][0x37c] ;  /* 0x0000df00ff017b82 */ /* 0x000e220000000800 */
[----:B------:R-:W1:Y:S07]  /*0010*/  S2R R3, SR_TID.X ;  /* 0x0000000000037919 */ /* 0x000e6e0000002100 */
[----:B------:R-:W1:Y:S01]  /*0020*/  S2UR UR4, SR_CTAID.X ;  /* 0x00000000000479c3 */ /* 0x000e620000002500 */
[----:B------:R-:W-:Y:S01]  /*0030*/  PRMT R0, RZ, 0x7610, R0 ;  /* 0x00007610ff007816 */ /* 0x000fe20000000000 */
[----:B------:R-:W2:Y:S06]  /*0040*/  LDCU.64 UR36, c[0x0][0x358] ;  /* 0x00006b00ff2477ac */ /* 0x000eac0008000a00 */
[----:B------:R-:W1:Y:S02]  /*0050*/  LDC R16, c[0x0][0x360] ;  /* 0x0000d800ff107b82 */ /* 0x000e640000000800 */
[----:B012---:R-:W-:-:S07]  /*0060*/  IMAD R16, R16, UR4, R3 ;  /* 0x0000000410107c24 */ /* 0x007fce000f8e0203 */
.L_x_3:
[----:B------:R-:W-:Y:S01]  /*0070*/  LOP3.LUT P0, RZ, R0, 0xff, RZ, 0xc0, !PT ;  /* 0x000000ff00ff7812 */ /* 0x000fe2000780c0ff */
[----:B------:R-:W-:Y:S01]  /*0080*/  IMAD.MOV.U32 R2, RZ, RZ, 0x1 ;  /* 0x00000001ff027424 */ /* 0x000fe200078e00ff */
[----:B------:R-:W-:Y:S05]  /*0090*/  YIELD ;  /* 0x0000000000007946 */ /* 0x000fea0003800000 */
[----:B------:R-:W-:-:S06]  /*00a0*/  PRMT R0, R2, 0x7610, R0 ;  /* 0x0000761002007816 */ /* 0x000fcc0000000000 */
[----:B------:R-:W-:Y:S05]  /*00b0*/  @P0 BRA `(.L_x_1) ;  /* 0x0000000000a40947 */ /* 0x000fea0003800000 */
[----:B------:R-:W0:Y:S01]  /*00c0*/  LDC.64 R2, c[0x4][RZ] ;  /* 0x01000000ff027b82 */ /* 0x000e220000000a00 */
[----:B------:R-:W-:Y:S02]  /*00d0*/  IMAD.MOV.U32 R5, RZ, RZ, 0x1 ;  /* 0x00000001ff057424 */ /* 0x000fe400078e00ff */
[----:B------:R-:W-:-:S05]  /*00e0*/  IMAD.MOV.U32 R4, RZ, RZ, RZ ;  /* 0x000000ffff047224 */ /* 0x000fca00078e00ff */
[----:B0-----:R-:W2:Y:S02]  /*00f0*/  ATOMG.E.CAS.STRONG.GPU PT, R0, [R2], R4, R5 ;  /* 0x00000004020073a9 */ /* 0x001ea400001ee105 */
[----:B--2---:R-:W-:Y:S02]  /*0100*/  ISETP.NE.AND P0, PT, R0, RZ, PT ;  /* 0x000000ff0000720c */ /* 0x004fe40003f05270 */
[----:B------:R-:W-:-:S11]  /*0110*/  PRMT R0, RZ, 0x7610, R0 ;  /* 0x00007610ff007816 */ /* 0x000fd60000000000 */
[----:B------:R-:W-:Y:S05]  /*0120*/  @P0 BRA `(.L_x_1) ;  /* 0x0000000000880947 */ /* 0x000fea0003800000 */
[----:B------:R-:W0:Y:S02]  /*0130*/  LDC.64 R4, c[0x4][0x8] ;  /* 0x01000200ff047b82 */ /* 0x000e240000000a00 */
[----:B0-----:R-:W2:Y:S02]  /*0140*/  LDG.E R7, desc[UR36][R4.64] ;  /* 0x0000002404077981 */ /* 0x001ea4000c1e1900 */
[----:B--2---:R-:W-:-:S05]  /*0150*/  IMAD.IADD R7, R16, 0x1, R7 ;  /* 0x0000000110077824 */ /* 0x004fca00078e0207 */
[----:B------:R0:W-:Y:S01]  /*0160*/  STG.E desc[UR36][R4.64], R7 ;  /* 0x0000000704007986 */ /* 0x0001e2000c101924 */
[----:B------:R-:W-:Y:S01]  /*0170*/  @!PT LDS RZ, [RZ] ;  /* 0x00000000fffff984 */ /* 0x000fe20000000800 */
[----:B------:R-:W-:Y:S01]  /*0180*/  @!PT LDS RZ, [RZ] ;  /* 0x00000000fffff984 */ /* 0x000fe20000000800 */
[----:B------:R-:W-:Y:S01]  /*0190*/  @!PT LDS RZ, [RZ] ;  /* 0x00000000fffff984 */ /* 0x000fe20000000800 */
[----:B------:R-:W-:Y:S01]  /*01a0*/  @!PT LDS RZ, [RZ] ;  /* 0x00000000fffff984 */ /* 0x000fe20000000800 */
[----:B------:R-:W-:-:S00]  /*01b0*/  MEMBAR.ALL.CTA ;  /* 0x0000000000007992 */ /* 0x000fc00000008000 */
[----:B------:R-:W-:Y:S06]  /*01c0*/  MEMBAR.SC.GPU ;  /* 0x0000000000007992 */ /* 0x000fec0000002000 */
[----:B------:R-:W-:-:S00]  /*01d0*/  ERRBAR ;  /* 0x00000000000079ab */ /* 0x000fc00000000000 */
[----:B------:R-:W-:Y:S06]  /*01e0*/  CGAERRBAR ;  /* 0x00000000000075ab */ /* 0x000fec0000000000 */
[----:B------:R-:W-:Y:S04]  /*01f0*/  CCTL.IVALL ;  /* 0x00000000ff00798f */ /* 0x000fe80002000000 */
[----:B------:R-:W2:Y:S01]  /*0200*/  ATOMG.E.EXCH.STRONG.GPU PT, R2, desc[UR36][R2.64], RZ ;  /* 0x800000ff020279a8 */ /* 0x000ea2000c1ef124 */
[----:B------:R-:W-:Y:S01]  /*0210*/  IMAD.MOV.U32 R0, RZ, RZ, 0x1 ;  /* 0x00000001ff007424 */ /* 0x000fe200078e00ff */
[----:B--2---:R-:W-:-:S13]  /*0220*/  ISETP.NE.AND P0, PT, R2, 0x1, PT ;  /* 0x000000010200780c */ /* 0x004fda0003f05270 */
[----:B0-----:R-:W-:Y:S05]  /*0230*/  @!P0 BRA `(.L_x_1) ;  /* 0x0000000000448947 */ /* 0x001fea0003800000 */
[----:B------:R-:W-:Y:S01]  /*0240*/  MOV R0, 0x30 ;  /* 0x0000003000007802 */ /* 0x000fe20000000f00 */
[----:B------:R-:W0:Y:S01]  /*0250*/  LDCU.64 UR4, c[0x4][0x20] ;  /* 0x01000400ff0477ac */ /* 0x000e220008000a00 */
[----:B------:R-:W-:Y:S02]  /*0260*/  HFMA2 R13, -RZ, RZ, 0, 0 ;  /* 0x00000000ff0d7431 */ /* 0x000fe400000001ff */
[----:B------:R-:W-:Y:S01]  /*0270*/  IMAD.MOV.U32 R8, RZ, RZ, 0x22 ;  /* 0x00000022ff087424 */ /* 0x000fe200078e00ff */
[----:B------:R1:W2:Y:S01]  /*0280*/  LDC.64 R2, c[0x4][R0] ;  /* 0x0100000000027b82 */ /* 0x0002a20000000a00 */
[----:B------:R-:W3:Y:S01]  /*0290*/  LDCU.64 UR6, c[0x4][0x28] ;  /* 0x01000500ff0677ac */ /* 0x000ee20008000a00 */
[----:B------:R-:W-:Y:S01]  /*02a0*/  IMAD.MOV.U32 R12, RZ, RZ, 0x1 ;  /* 0x00000001ff0c7424 */ /* 0x000fe200078e00ff */
[----:B------:R-:W4:Y:S01]  /*02b0*/  LDCU.64 UR8, c[0x4][0x18] ;  /* 0x01000300ff0877ac */ /* 0x000f220008000a00 */
[----:B0-----:R-:W-:Y:S01]  /*02c0*/  MOV R4, UR4 ;  /* 0x0000000400047c02 */ /* 0x001fe20008000f00 */
[----:B------:R-:W-:-:S02]  /*02d0*/  IMAD.U32 R5, RZ, RZ, UR5 ;  /* 0x00000005ff057e24 */ /* 0x000fc4000f8e00ff */
[----:B---3--:R-:W-:Y:S02]  /*02e0*/  IMAD.U32 R6, RZ, RZ, UR6 ;  /* 0x00000006ff067e24 */ /* 0x008fe4000f8e00ff */
[----:B------:R-:W-:Y:S01]  /*02f0*/  IMAD.U32 R7, RZ, RZ, UR7 ;  /* 0x00000007ff077e24 */ /* 0x000fe2000f8e00ff */
[----:B----4-:R-:W-:Y:S01]  /*0300*/  MOV R10, UR8 ;  /* 0x00000008000a7c02 */ /* 0x010fe20008000f00 */
[----:B-1----:R-:W-:-:S07]  /*0310*/  IMAD.U32 R11, RZ, RZ, UR9 ;  /* 0x00000009ff0b7e24 */ /* 0x002fce000f8e00ff */
[----:B------:R-:W-:-:S07]  /*0320*/  LEPC R20, `(.L_x_2) ;  /* 0x000000001014794e */ /* 0x000fce0000000000 */
[----:B--2---:R-:W-:Y:S05]  /*0330*/  CALL.ABS.NOINC R2 ;  /* 0x0000000002007343 */ /* 0x004fea0003c00000 */
.L_x_2:
[----:B------:R-:W-:-:S07]  /*0340*/  IMAD.MOV.U32 R0, RZ, RZ, 0x1 ;  /* 0x00000001ff007424 */ /* 0x000fce00078e00ff */
.L_x_1:
[----:B------:R-:W-:Y:S01]  /*0350*/  LOP3.LUT R2, R0, 0x1, RZ, 0x3c, !PT ;  /* 0x0000000100027812 */ /* 0x000fe200078e3cff */
[----:B------:R-:W-:Y:S05]  /*0360*/  WARPSYNC.ALL ;  /* 0x0000000000007948 */ /* 0x000fea0003800000 */
[----:B------:R-:W-:-:S04]  /*0370*/  LOP3.LUT R2, R2, 0xffff, RZ, 0xc0, !PT ;  /* 0x0000ffff02027812 */ /* 0x000fc800078ec0ff */
[----:B------:R-:W-:-:S13]  /*0380*/  ISETP.NE.U32.AND P0, PT, R2, RZ, PT ;  /* 0x000000ff0200720c */ /* 0x000fda0003f05070 */
[----:B------:R-:W-:Y:S06]  /*0390*/  BAR.RED.POPC.DEFER_BLOCKING 0x0, P0 ;  /* 0x0000000000007b1d */ /* 0x000fec0000014000 */
[----:B------:R-:W0:Y:S02]  /*03a0*/  B2R.RESULT R2 ;  /* 0x000000000002731c */ /* 0x000e2400000e4000 */
[----:B0-----:R-:W-:-:S13]  /*03b0*/  ISETP.NE.AND P0, PT, R2, RZ, PT ;  /* 0x000000ff0200720c */ /* 0x001fda0003f05270 */
[----:B------:R-:W-:Y:S05]  /*03c0*/  @P0 BRA `(.L_x_3) ;  /* 0xfffffffc00280947 */ /* 0x000fea000383ffff */
[----:B------:R-:W-:Y:S05]  /*03d0*/  EXIT ;  /* 0x000000000000794d */ /* 0x000fea0003800000 */
.L_x_4:
        /* <DEDUP_REMOVED lines=10> */
.L_x_6:


//--------------------- .nv.global.init           --------------------------
	.section	.nv.global.init,"aw",@progbits
.nv.global.init:
	.type		$str,@object
	.size		$str,(__unnamed_1 - $str)
$str:
        /*0000*/ 	.byte	0x6f, 0x6c, 0x64, 0x76, 0x61, 0x6c, 0x20, 0x3d, 0x3d, 0x20, 0x4c, 0x4f, 0x43, 0x4b, 0x45, 0x44
        /*0010*/ 	.byte	0x00
	.type		__unnamed_1,@object
	.size		__unnamed_1,($str$1 - __unnamed_1)
__unnamed_1:
        /*0011*/ 	.byte	0x76, 0x6f, 0x69, 0x64, 0x20, 0x74, 0x69, 0x64, 0x5f, 0x63, 0x6f, 0x75, 0x6e, 0x74, 0x5f, 0x62
        /*0021*/ 	.byte	0x79, 0x5f, 0x6c, 0x6f, 0x63, 0x6b, 0x28, 0x29, 0x00
	.type		$str$1,@object
	.size		$str$1,(.L_5 - $str$1)
$str$1:
        /*002a*/ 	.byte	0x2f, 0x74, 0x6d, 0x70, 0x2f, 0x73, 0x61, 0x73, 0x73, 0x5f, 0x63, 0x75, 0x5f, 0x78, 0x62, 0x34
        /*003a*/ 	.byte	0x77, 0x69, 0x79, 0x69, 0x63, 0x2f, 0x6b, 0x2e, 0x63, 0x75, 0x00
.L_5:


//--------------------- .nv.shared.reserved.0     --------------------------
	.section	.nv.shared.reserved.0,"aw",@nobits
	.weak		__nv_reservedSMEM_offset_0_alias
	.size		__nv_reservedSMEM_offset_0_alias, 0, 64
	.other		__nv_reservedSMEM_offset_0_alias,@"STO_CUDA_RESERVED_SHARED STV_DEFAULT"
__nv_reservedSMEM_offset_0_alias:
	.zero		0
	.zero		64


//--------------------- .nv.global                --------------------------
	.section	.nv.global,"aw",@nobits
	.align	4
.nv.global:
	.type		tid_counter_2,@object
	.size		tid_counter_2,(count_lock - tid_counter_2)
	.other		tid_counter_2,@"STV_DEFAULT STO_CUDA_MANAGED"
tid_counter_2:
	.zero		4
	.type		count_lock,@object
	.size		count_lock,(tid_counter_1 - count_lock)
count_lock:
	.zero		4
	.type		tid_counter_1,@object
	.size		tid_counter_1,(.L_1 - tid_counter_1)
	.other		tid_counter_1,@"STV_DEFAULT STO_CUDA_MANAGED"
tid_counter_1:
	.zero		4
.L_1:


//--------------------- .nv.constant0._Z19tid_count_by_atomicv --------------------------
	.section	.nv.constant0._Z19tid_count_by_atomicv,"a",@progbits
	.sectionflags	@""
	.align	4
.nv.constant0._Z19tid_count_by_atomicv:
	.zero		896


//--------------------- .nv.constant0._Z17tid_count_by_lockv --------------------------
	.section	.nv.constant0._Z17tid_count_by_lockv,"a",@progbits
	.sectionflags	@""
	.align	4
.nv.constant0._Z17tid_count_by_lockv:
	.zero		896


//--------------------- SYMBOLS --------------------------

	.type		.nv.reservedSmem.offset0,@object
	.size		.nv.reservedSmem.offset0,0x4
	.type		__assertfail,@function
